//
// Generated by NVIDIA NVVM Compiler
//
// Compiler Build ID: CL-36424714
// Cuda compilation tools, release 13.0, V13.0.88
// Based on NVVM 20.0.0
//

.version 9.0
.target sm_100
.address_size 64

	// .globl	_Z16histogram_kernelPKcPjjii
.extern .shared .align 16 .b8 s_hist[];

.visible .entry _Z16histogram_kernelPKcPjjii(
	.param .u64 .ptr .align 1 _Z16histogram_kernelPKcPjjii_param_0,
	.param .u64 .ptr .align 1 _Z16histogram_kernelPKcPjjii_param_1,
	.param .u32 _Z16histogram_kernelPKcPjjii_param_2,
	.param .u32 _Z16histogram_kernelPKcPjjii_param_3,
	.param .u32 _Z16histogram_kernelPKcPjjii_param_4
)
{
	.reg .pred 	%p<21>;
	.reg .b32 	%r<96>;
	.reg .b64 	%rd<17>;

	ld.param.u64 	%rd6, [_Z16histogram_kernelPKcPjjii_param_0];
	ld.param.u64 	%rd7, [_Z16histogram_kernelPKcPjjii_param_1];
	ld.param.u32 	%r28, [_Z16histogram_kernelPKcPjjii_param_2];
	ld.param.u32 	%r29, [_Z16histogram_kernelPKcPjjii_param_3];
	ld.param.u32 	%r30, [_Z16histogram_kernelPKcPjjii_param_4];
	cvta.to.global.u64 	%rd1, %rd7;
	sub.s32 	%r1, %r30, %r29;
	mov.u32 	%r2, %tid.x;
	setp.gt.s32 	%p1, %r2, %r1;
	@%p1 bra 	$L__BB0_3;
	mov.u32 	%r3, %ntid.x;
	mov.u32 	%r88, %r2;
$L__BB0_2:
	shl.b32 	%r31, %r88, 2;
	mov.u32 	%r32, s_hist;
	add.s32 	%r33, %r32, %r31;
	mov.b32 	%r34, 0;
	st.shared.u32 	[%r33], %r34;
	add.s32 	%r88, %r88, %r3;
	setp.le.s32 	%p2, %r88, %r1;
	@%p2 bra 	$L__BB0_2;
$L__BB0_3:
	bar.sync 	0;
	mov.u32 	%r35, %ctaid.x;
	mov.u32 	%r36, %ntid.x;
	mad.lo.s32 	%r37, %r35, %r36, %r2;
	shl.b32 	%r90, %r37, 4;
	setp.ge.u32 	%p3, %r90, %r28;
	@%p3 bra 	$L__BB0_8;
	add.s32 	%r7, %r90, 15;
	add.s32 	%r89, %r90, 1;
	cvta.to.global.u64 	%rd2, %rd6;
$L__BB0_5:
	cvt.s64.s32 	%rd8, %r90;
	add.s64 	%rd9, %rd2, %rd8;
	ld.global.u8 	%r11, [%rd9];
	setp.lt.s32 	%p4, %r11, %r29;
	setp.lt.s32 	%p5, %r30, %r11;
	or.pred  	%p6, %p4, %p5;
	@%p6 bra 	$L__BB0_7;
	sub.s32 	%r38, %r11, %r29;
	shl.b32 	%r39, %r38, 2;
	mov.u32 	%r40, s_hist;
	add.s32 	%r41, %r40, %r39;
	atom.shared.add.u32 	%r42, [%r41], 1;
$L__BB0_7:
	add.s32 	%r90, %r90, 1;
	add.s32 	%r43, %r89, -1;
	setp.lt.s32 	%p7, %r43, %r7;
	setp.lt.u32 	%p8, %r89, %r28;
	and.pred  	%p9, %p7, %p8;
	add.s32 	%r89, %r89, 1;
	@%p9 bra 	$L__BB0_5;
$L__BB0_8:
	bar.sync 	0;
	setp.ne.s32 	%p10, %r2, 0;
	setp.lt.s32 	%p11, %r1, 0;
	or.pred  	%p12, %p10, %p11;
	@%p12 bra 	$L__BB0_20;
	add.s32 	%r14, %r1, 1;
	and.b32  	%r15, %r14, 7;
	setp.lt.u32 	%p13, %r1, 7;
	mov.b32 	%r94, 0;
	@%p13 bra 	$L__BB0_12;
	and.b32  	%r94, %r14, -8;
	neg.s32 	%r92, %r94;
	mov.u32 	%r47, s_hist;
	add.s32 	%r91, %r47, 16;
	add.s64 	%rd16, %rd1, 16;
$L__BB0_11:
	.pragma "nounroll";
	ld.shared.v4.u32 	{%r48, %r49, %r50, %r51}, [%r91+-16];
	atom.global.add.u32 	%r52, [%rd16+-16], %r48;
	atom.global.add.u32 	%r53, [%rd16+-12], %r49;
	atom.global.add.u32 	%r54, [%rd16+-8], %r50;
	atom.global.add.u32 	%r55, [%rd16+-4], %r51;
	ld.shared.v4.u32 	{%r56, %r57, %r58, %r59}, [%r91];
	atom.global.add.u32 	%r60, [%rd16], %r56;
	atom.global.add.u32 	%r61, [%rd16+4], %r57;
	atom.global.add.u32 	%r62, [%rd16+8], %r58;
	atom.global.add.u32 	%r63, [%rd16+12], %r59;
	add.s32 	%r92, %r92, 8;
	add.s64 	%rd16, %rd16, 32;
	add.s32 	%r91, %r91, 32;
	setp.ne.s32 	%p14, %r92, 0;
	@%p14 bra 	$L__BB0_11;
$L__BB0_12:
	setp.eq.s32 	%p15, %r15, 0;
	@%p15 bra 	$L__BB0_20;
	and.b32  	%r23, %r14, 3;
	setp.lt.u32 	%p16, %r15, 4;
	@%p16 bra 	$L__BB0_15;
	mul.wide.u32 	%rd10, %r94, 4;
	add.s64 	%rd11, %rd1, %rd10;
	shl.b32 	%r64, %r94, 2;
	mov.u32 	%r65, s_hist;
	add.s32 	%r66, %r65, %r64;
	ld.shared.u32 	%r67, [%r66];
	atom.global.add.u32 	%r68, [%rd11], %r67;
	ld.shared.u32 	%r69, [%r66+4];
	atom.global.add.u32 	%r70, [%rd11+4], %r69;
	ld.shared.u32 	%r71, [%r66+8];
	atom.global.add.u32 	%r72, [%rd11+8], %r71;
	ld.shared.u32 	%r73, [%r66+12];
	atom.global.add.u32 	%r74, [%rd11+12], %r73;
	add.s32 	%r94, %r94, 4;
$L__BB0_15:
	setp.eq.s32 	%p17, %r23, 0;
	@%p17 bra 	$L__BB0_20;
	setp.eq.s32 	%p18, %r23, 1;
	@%p18 bra 	$L__BB0_18;
	mul.wide.u32 	%rd12, %r94, 4;
	add.s64 	%rd13, %rd1, %rd12;
	shl.b32 	%r75, %r94, 2;
	mov.u32 	%r76, s_hist;
	add.s32 	%r77, %r76, %r75;
	ld.shared.u32 	%r78, [%r77];
	atom.global.add.u32 	%r79, [%rd13], %r78;
	ld.shared.u32 	%r80, [%r77+4];
	atom.global.add.u32 	%r81, [%rd13+4], %r80;
	add.s32 	%r94, %r94, 2;
$L__BB0_18:
	and.b32  	%r82, %r14, 1;
	setp.eq.b32 	%p19, %r82, 1;
	not.pred 	%p20, %p19;
	@%p20 bra 	$L__BB0_20;
	mul.wide.u32 	%rd14, %r94, 4;
	add.s64 	%rd15, %rd1, %rd14;
	shl.b32 	%r83, %r94, 2;
	mov.u32 	%r84, s_hist;
	add.s32 	%r85, %r84, %r83;
	ld.shared.u32 	%r86, [%r85];
	atom.global.add.u32 	%r87, [%rd15], %r86;
$L__BB0_20:
	ret;

}


// ===== COMPILED SASS (sm_100) =====

	.target	sm_100

	.elftype	@"ET_EXEC"


//--------------------- .note.nv.tkinfo           --------------------------
	.section	.note.nv.tkinfo,"",@"SHT_NOTE"
	.sectionflags	@"SHF_NOTE_NV_TKINFO"
	.tkinfo
        /*0018*/ 	.word	0x00000002
        /*0030*/ 	.string	""
        /*0030*/ 	.string	"ptxas"
        /*0030*/ 	.string	"Cuda compilation tools, release 13.0, V13.0.88"
        /*0030*/ 	.string	"Build cuda_13.0.r13.0/compiler.36424714_0"
        /*0030*/ 	.string	"-arch sm_100 -m 64 "



//--------------------- .note.nv.cuinfo           --------------------------
	.section	.note.nv.cuinfo,"",@"SHT_NOTE"
	.sectionflags	@"SHF_NOTE_NV_CUINFO"
        /*0018*/ 	.short	0x0002
        /*001a*/ 	.short	0x0064
        /*001c*/ 	.short	0x0082
	.zero		2


//--------------------- .nv.info                  --------------------------
	.section	.nv.info,"",@"SHT_CUDA_INFO"
	.align	4


	//----- nvinfo : EIATTR_REGCOUNT
	.align		4
        /*0000*/ 	.byte	0x04, 0x2f
        /*0002*/ 	.short	(.L_1 - .L_0)
	.align		4
.L_0:
        /*0004*/ 	.word	index@(_Z16histogram_kernelPKcPjjii)
        /*0008*/ 	.word	0x0000001a


	//----- nvinfo : EIATTR_FRAME_SIZE
	.align		4
.L_1:
        /*000c*/ 	.byte	0x04, 0x11
        /*000e*/ 	.short	(.L_3 - .L_2)
	.align		4
.L_2:
        /*0010*/ 	.word	index@(_Z16histogram_kernelPKcPjjii)
        /*0014*/ 	.word	0x00000000


	//----- nvinfo : EIATTR_MIN_STACK_SIZE
	.align		4
.L_3:
        /*0018*/ 	.byte	0x04, 0x12
        /*001a*/ 	.short	(.L_5 - .L_4)
	.align		4
.L_4:
        /*001c*/ 	.word	index@(_Z16histogram_kernelPKcPjjii)
        /*0020*/ 	.word	0x00000000
.L_5:


//--------------------- .nv.compat                --------------------------
	.section	.nv.compat,"",@"SHT_CUDA_COMPAT_INFO"
	.align	4
        /*0000*/ 	.byte	0x02, 0x09, 0x00, 0x00, 0x02, 0x02, 0x01, 0x00, 0x02, 0x05, 0x05, 0x00, 0x03, 0x07, 0x01, 0x01
        /*0010*/ 	.byte	0x02, 0x03, 0x00, 0x00, 0x02, 0x06, 0x01, 0x00, 0x04, 0x0b, 0x08, 0x00, 0x09, 0x00, 0x00, 0x00
        /*0020*/ 	.byte	0x00, 0x00, 0x00, 0x00


//--------------------- .nv.info._Z16histogram_kernelPKcPjjii --------------------------
	.section	.nv.info._Z16histogram_kernelPKcPjjii,"",@"SHT_CUDA_INFO"
	.sectionflags	@""
	.align	4


	//----- nvinfo : EIATTR_CUDA_API_VERSION
	.align		4
        /*0000*/ 	.byte	0x04, 0x37
        /*0002*/ 	.short	(.L_7 - .L_6)
.L_6:
        /*0004*/ 	.word	0x00000082


	//----- nvinfo : EIATTR_KPARAM_INFO
	.align		4
.L_7:
        /*0008*/ 	.byte	0x04, 0x17
        /*000a*/ 	.short	(.L_9 - .L_8)
.L_8:
        /*000c*/ 	.word	0x00000000
        /*0010*/ 	.short	0x0004
        /*0012*/ 	.short	0x0018
        /*0014*/ 	.byte	0x00, 0xf0, 0x11, 0x00


	//----- nvinfo : EIATTR_KPARAM_INFO
	.align		4
.L_9:
        /*0018*/ 	.byte	0x04, 0x17
        /*001a*/ 	.short	(.L_11 - .L_10)
.L_10:
        /*001c*/ 	.word	0x00000000
        /*0020*/ 	.short	0x0003
        /*0022*/ 	.short	0x0014
        /*0024*/ 	.byte	0x00, 0xf0, 0x11, 0x00


	//----- nvinfo : EIATTR_KPARAM_INFO
	.align		4
.L_11:
        /*0028*/ 	.byte	0x04, 0x17
        /*002a*/ 	.short	(.L_13 - .L_12)
.L_12:
        /*002c*/ 	.word	0x00000000
        /*0030*/ 	.short	0x0002
        /*0032*/ 	.short	0x0010
        /*0034*/ 	.byte	0x00, 0xf0, 0x11, 0x00


	//----- nvinfo : EIATTR_KPARAM_INFO
	.align		4
.L_13:
        /*0038*/ 	.byte	0x04, 0x17
        /*003a*/ 	.short	(.L_15 - .L_14)
.L_14:
        /*003c*/ 	.word	0x00000000
        /*0040*/ 	.short	0x0001
        /*0042*/ 	.short	0x0008
        /*0044*/ 	.byte	0x00, 0xf5, 0x21, 0x00


	//----- nvinfo : EIATTR_KPARAM_INFO
	.align		4
.L_15:
        /*0048*/ 	.byte	0x04, 0x17
        /*004a*/ 	.short	(.L_17 - .L_16)
.L_16:
        /*004c*/ 	.word	0x00000000
        /*0050*/ 	.short	0x0000
        /*0052*/ 	.short	0x0000
        /*0054*/ 	.byte	0x00, 0xf5, 0x21, 0x00


	//----- nvinfo : EIATTR_SPARSE_MMA_MASK
	.align		4
.L_17:
        /*0058*/ 	.byte	0x03, 0x50
        /*005a*/ 	.short	0x0000


	//----- nvinfo : EIATTR_MAXREG_COUNT
	.align		4
        /*005c*/ 	.byte	0x03, 0x1b
        /*005e*/ 	.short	0x00ff


	//----- nvinfo : EIATTR_NUM_BARRIERS
	.align		4
        /*0060*/ 	.byte	0x02, 0x4c
        /*0062*/ 	.byte	0x01
	.zero		1


	//----- nvinfo : EIATTR_MERCURY_ISA_VERSION
	.align		4
        /*0064*/ 	.byte	0x03, 0x5f
        /*0066*/ 	.short	0x0101


	//----- nvinfo : EIATTR_INT_WARP_WIDE_INSTR_OFFSETS
	.align		4
        /*0068*/ 	.byte	0x04, 0x31
        /*006a*/ 	.short	(.L_19 - .L_18)


	//   ....[0]....
.L_18:
        /*006c*/ 	.word	0x000004f0


	//   ....[1]....
        /*0070*/ 	.word	0x00000740


	//   ....[2]....
        /*0074*/ 	.word	0x000008f0


	//   ....[3]....
        /*0078*/ 	.word	0x00000a10


	//----- nvinfo : EIATTR_VRC_CTA_INIT_COUNT
	.align		4
.L_19:
        /*007c*/ 	.byte	0x02, 0x4a
	.zero		1
	.zero		1


	//----- nvinfo : EIATTR_EXIT_INSTR_OFFSETS
	.align		4
        /*0080*/ 	.byte	0x04, 0x1c
        /*0082*/ 	.short	(.L_21 - .L_20)


	//   ....[0]....
.L_20:
        /*0084*/ 	.word	0x000003c0


	//   ....[1]....
        /*0088*/ 	.word	0x000006d0


	//   ....[2]....
        /*008c*/ 	.word	0x00000880


	//   ....[3]....
        /*0090*/ 	.word	0x000009e0


	//   ....[4]....
        /*0094*/ 	.word	0x00000ad0


	//----- nvinfo : EIATTR_CRS_STACK_SIZE
	.align		4
.L_21:
        /*0098*/ 	.byte	0x04, 0x1e
        /*009a*/ 	.short	(.L_23 - .L_22)
.L_22:
        /*009c*/ 	.word	0x00000000


	//----- nvinfo : EIATTR_CBANK_PARAM_SIZE
	.align		4
.L_23:
        /*00a0*/ 	.byte	0x03, 0x19
        /*00a2*/ 	.short	0x001c


	//----- nvinfo : EIATTR_PARAM_CBANK
	.align		4
        /*00a4*/ 	.byte	0x04, 0x0a
        /*00a6*/ 	.short	(.L_25 - .L_24)
	.align		4
.L_24:
        /*00a8*/ 	.word	index@(.nv.constant0._Z16histogram_kernelPKcPjjii)
        /*00ac*/ 	.short	0x0380
        /*00ae*/ 	.short	0x001c


	//----- nvinfo : EIATTR_SW_WAR
	.align		4
.L_25:
        /*00b0*/ 	.byte	0x04, 0x36
        /*00b2*/ 	.short	(.L_27 - .L_26)
.L_26:
        /*00b4*/ 	.word	0x00000008
.L_27:


//--------------------- .nv.callgraph             --------------------------
	.section	.nv.callgraph,"",@"SHT_CUDA_CALLGRAPH"
	.align	4
	.sectionentsize	8
	.align		4
        /*0000*/ 	.word	0x00000000
	.align		4
        /*0004*/ 	.word	0xffffffff
	.align		4
        /*0008*/ 	.word	0x00000000
	.align		4
        /*000c*/ 	.word	0xfffffffe
	.align		4
        /*0010*/ 	.word	0x00000000
	.align		4
        /*0014*/ 	.word	0xfffffffd
	.align		4
        /*0018*/ 	.word	0x00000000
	.align		4
        /*001c*/ 	.word	0xfffffffc


//--------------------- .text._Z16histogram_kernelPKcPjjii --------------------------
	.section	.text._Z16histogram_kernelPKcPjjii,"ax",@progbits
	.align	128
        .global         _Z16histogram_kernelPKcPjjii
        .type           _Z16histogram_kernelPKcPjjii,@function
        .size           _Z16histogram_kernelPKcPjjii,(.L_x_13 - _Z16histogram_kernelPKcPjjii)
        .other          _Z16histogram_kernelPKcPjjii,@"STO_CUDA_ENTRY STV_DEFAULT"
_Z16histogram_kernelPKcPjjii:
.text._Z16histogram_kernelPKcPjjii:
[----:B------:R-:W-:Y:S01]  /*0000*/  LDC R1, c[0x0][0x37c] ;  /* 0x0000df00ff017b82 */ /* 0x000fe20000000800 */
[----:B------:R-:W0:Y:S07]  /*0010*/  S2R R7, SR_TID.X ;  /* 0x0000000000077919 */ /* 0x000e2e0000002100 */
[----:B------:R-:W1:Y:S01]  /*0020*/  LDC R0, c[0x0][0x394] ;  /* 0x0000e500ff007b82 */ /* 0x000e620000000800 */
[----:B------:R-:W1:Y:S01]  /*0030*/  LDCU UR4, c[0x0][0x398] ;  /* 0x00007300ff0477ac */ /* 0x000e620008000800 */
[----:B------:R-:W-:Y:S01]  /*0040*/  BSSY.RECONVERGENT B0, `(.L_x_0) ;  /* 0x000000e000007945 */ /* 0x000fe20003800200 */
[----:B-1----:R-:W-:-:S04]  /*0050*/  IADD3 R0, PT, PT, -R0, UR4, RZ ;  /* 0x0000000400007c10 */ /* 0x002fc8000fffe1ff */
[----:B0-----:R-:W-:-:S13]  /*0060*/  ISETP.GT.AND P0, PT, R7, R0, PT ;  /* 0x000000000700720c */ /* 0x001fda0003f04270 */
[----:B------:R-:W-:Y:S05]  /*0070*/  @P0 BRA `(.L_x_1) ;  /* 0x0000000000280947 */ /* 0x000fea0003800000 */
[----:B------:R-:W0:Y:S01]  /*0080*/  S2R R5, SR_CgaCtaId ;  /* 0x0000000000057919 */ /* 0x000e220000008800 */
[----:B------:R-:W1:Y:S01]  /*0090*/  LDC R6, c[0x0][0x360] ;  /* 0x0000d800ff067b82 */ /* 0x000e620000000800 */
[----:B------:R-:W-:Y:S01]  /*00a0*/  MOV R2, 0x400 ;  /* 0x0000040000027802 */ /* 0x000fe20000000f00 */
[----:B------:R-:W-:-:S03]  /*00b0*/  IMAD.MOV.U32 R3, RZ, RZ, R7 ;  /* 0x000000ffff037224 */ /* 0x000fc600078e0007 */
[----:B0-----:R-:W-:-:S07]  /*00c0*/  LEA R2, R5, R2, 0x18 ;  /* 0x0000000205027211 */ /* 0x001fce00078ec0ff */
.L_x_2:
[----:B------:R-:W-:Y:S02]  /*00d0*/  IMAD R4, R3, 0x4, R2 ;  /* 0x0000000403047824 */ /* 0x000fe400078e0202 */
[----:B-1----:R-:W-:-:S03]  /*00e0*/  IMAD.IADD R3, R6, 0x1, R3 ;  /* 0x0000000106037824 */ /* 0x002fc600078e0203 */
[----:B------:R0:W-:Y:S02]  /*00f0*/  STS [R4], RZ ;  /* 0x000000ff04007388 */ /* 0x0001e40000000800 */
[----:B------:R-:W-:-:S13]  /*0100*/  ISETP.GT.AND P0, PT, R3, R0, PT ;  /* 0x000000000300720c */ /* 0x000fda0003f04270 */
[----:B0-----:R-:W-:Y:S05]  /*0110*/  @!P0 BRA `(.L_x_2) ;  /* 0xfffffffc00ec8947 */ /* 0x001fea000383ffff */
.L_x_1:
[----:B------:R-:W-:Y:S05]  /*0120*/  BSYNC.RECONVERGENT B0 ;  /* 0x0000000000007941 */ /* 0x000fea0003800200 */
.L_x_0:
[----:B------:R-:W0:Y:S01]  /*0130*/  S2UR UR4, SR_CTAID.X ;  /* 0x00000000000479c3 */ /* 0x000e220000002500 */
[----:B------:R-:W1:Y:S01]  /*0140*/  LDCU UR5, c[0x0][0x390] ;  /* 0x00007200ff0577ac */ /* 0x000e620008000800 */
[----:B------:R-:W-:Y:S01]  /*0150*/  BSSY.RECONVERGENT B0, `(.L_x_3) ;  /* 0x0000023000007945 */ /* 0x000fe20003800200 */
[----:B------:R-:W2:Y:S05]  /*0160*/  LDCU.64 UR10, c[0x0][0x358] ;  /* 0x00006b00ff0a77ac */ /* 0x000eaa0008000a00 */
[----:B------:R-:W0:Y:S01]  /*0170*/  LDC R2, c[0x0][0x360] ;  /* 0x0000d800ff027b82 */ /* 0x000e220000000800 */
[----:B------:R-:W3:Y:S01]  /*0180*/  LDCU UR8, c[0x0][0x398] ;  /* 0x00007300ff0877ac */ /* 0x000ee20008000800 */
[----:B------:R-:W4:Y:S01]  /*0190*/  LDCU UR9, c[0x0][0x390] ;  /* 0x00007200ff0977ac */ /* 0x000f220008000800 */
[----:B------:R-:W0:Y:S02]  /*01a0*/  LDCU.64 UR6, c[0x0][0x380] ;  /* 0x00007000ff0677ac */ /* 0x000e240008000a00 */
[----:B0-----:R-:W-:-:S04]  /*01b0*/  IMAD R2, R2, UR4, R7 ;  /* 0x0000000402027c24 */ /* 0x001fc8000f8e0207 */
[----:B------:R-:W-:Y:S01]  /*01c0*/  IMAD.SHL.U32 R2, R2, 0x10, RZ ;  /* 0x0000001002027824 */ /* 0x000fe200078e00ff */
[----:B------:R-:W-:Y:S04]  /*01d0*/  BAR.SYNC.DEFER_BLOCKING 0x0 ;  /* 0x0000000000007b1d */ /* 0x000fe80000010000 */
[----:B-1----:R-:W-:-:S13]  /*01e0*/  ISETP.GE.U32.AND P0, PT, R2, UR5, PT ;  /* 0x0000000502007c0c */ /* 0x002fda000bf06070 */
[----:B--234-:R-:W-:Y:S05]  /*01f0*/  @P0 BRA `(.L_x_4) ;  /* 0x0000000000600947 */ /* 0x01cfea0003800000 */
[----:B------:R-:W0:Y:S01]  /*0200*/  LDC R11, c[0x0][0x394] ;  /* 0x0000e500ff0b7b82 */ /* 0x000e220000000800 */
[----:B------:R-:W-:-:S04]  /*0210*/  IMAD.MOV.U32 R4, RZ, RZ, R2 ;  /* 0x000000ffff047224 */ /* 0x000fc800078e0002 */
[C---:B------:R-:W-:Y:S01]  /*0220*/  VIADD R5, R4.reuse, 0x1 ;  /* 0x0000000104057836 */ /* 0x040fe20000000000 */
[----:B------:R-:W-:-:S07]  /*0230*/  IADD3 R9, PT, PT, R4, 0xf, RZ ;  /* 0x0000000f04097810 */ /* 0x000fce0007ffe0ff */
.L_x_7:
[----:B0-----:R-:W-:-:S04]  /*0240*/  IADD3 R2, P0, PT, R4, UR6, RZ ;  /* 0x0000000604027c10 */ /* 0x001fc8000ff1e0ff */
[----:B------:R-:W-:-:S05]  /*0250*/  LEA.HI.X.SX32 R3, R4, UR7, 0x1, P0 ;  /* 0x0000000704037c11 */ /* 0x000fca00080f0eff */
[----:B------:R-:W2:Y:S01]  /*0260*/  LDG.E.U8 R2, desc[UR10][R2.64] ;  /* 0x0000000a02027981 */ /* 0x000ea2000c1e1100 */
[C---:B------:R-:W-:Y:S01]  /*0270*/  VIADD R6, R5.reuse, 0xffffffff ;  /* 0xffffffff05067836 */ /* 0x040fe20000000000 */
[----:B------:R-:W-:Y:S01]  /*0280*/  BSSY.RECONVERGENT B1, `(.L_x_5) ;  /* 0x000000c000017945 */ /* 0x000fe20003800200 */
[----:B------:R-:W-:-:S03]  /*0290*/  ISETP.LT.U32.AND P1, PT, R5, UR9, PT ;  /* 0x0000000905007c0c */ /* 0x000fc6000bf21070 */
[----:B------:R-:W-:Y:S02]  /*02a0*/  ISETP.GE.AND P2, PT, R6, R9, PT ;  /* 0x000000090600720c */ /* 0x000fe40003f46270 */
[----:B--2---:R-:W-:-:S04]  /*02b0*/  ISETP.GT.AND P0, PT, R2, UR8, PT ;  /* 0x0000000802007c0c */ /* 0x004fc8000bf04270 */
[----:B0-----:R-:W-:-:S13]  /*02c0*/  ISETP.LT.OR P0, PT, R2, R11, P0 ;  /* 0x0000000b0200720c */ /* 0x001fda0000701670 */
[----:B------:R-:W-:Y:S05]  /*02d0*/  @P0 BRA `(.L_x_6) ;  /* 0x0000000000180947 */ /* 0x000fea0003800000 */
[----:B------:R-:W0:Y:S01]  /*02e0*/  S2UR UR5, SR_CgaCtaId ;  /* 0x00000000000579c3 */ /* 0x000e220000008800 */
[----:B------:R-:W-:Y:S01]  /*02f0*/  UMOV UR4, 0x400 ;  /* 0x0000040000047882 */ /* 0x000fe20000000000 */
[----:B------:R-:W-:Y:S01]  /*0300*/  IMAD.IADD R2, R2, 0x1, -R11 ;  /* 0x0000000102027824 */ /* 0x000fe200078e0a0b */
[----:B0-----:R-:W-:-:S06]  /*0310*/  ULEA UR4, UR5, UR4, 0x18 ;  /* 0x0000000405047291 */ /* 0x001fcc000f8ec0ff */
[----:B------:R-:W-:-:S05]  /*0320*/  LEA R2, R2, UR4, 0x2 ;  /* 0x0000000402027c11 */ /* 0x000fca000f8e10ff */
[----:B------:R0:W-:Y:S02]  /*0330*/  ATOMS.POPC.INC.32 RZ, [R2+URZ] ;  /* 0x0000000002ff7f8c */ /* 0x0001e4000d8000ff */
.L_x_6:
[----:B------:R-:W-:Y:S05]  /*0340*/  BSYNC.RECONVERGENT B1 ;  /* 0x0000000000017941 */ /* 0x000fea0003800200 */
.L_x_5:
[----:B------:R-:W-:Y:S01]  /*0350*/  VIADD R5, R5, 0x1 ;  /* 0x0000000105057836 */ /* 0x000fe20000000000 */
[----:B------:R-:W-:Y:S01]  /*0360*/  IADD3 R4, PT, PT, R4, 0x1, RZ ;  /* 0x0000000104047810 */ /* 0x000fe20007ffe0ff */
[----:B------:R-:W-:Y:S06]  /*0370*/  @!P2 BRA P1, `(.L_x_7) ;  /* 0xfffffffc00b0a947 */ /* 0x000fec000083ffff */
.L_x_4:
[----:B------:R-:W-:Y:S05]  /*0380*/  BSYNC.RECONVERGENT B0 ;  /* 0x0000000000007941 */ /* 0x000fea0003800200 */
.L_x_3:
[----:B------:R-:W-:Y:S01]  /*0390*/  BAR.SYNC.DEFER_BLOCKING 0x0 ;  /* 0x0000000000007b1d */ /* 0x000fe20000010000 */
[----:B------:R-:W-:-:S04]  /*03a0*/  ISETP.GE.AND P0, PT, R0, RZ, PT ;  /* 0x000000ff0000720c */ /* 0x000fc80003f06270 */
[----:B------:R-:W-:-:S13]  /*03b0*/  ISETP.NE.OR P0, PT, R7, RZ, !P0 ;  /* 0x000000ff0700720c */ /* 0x000fda0004705670 */
[----:B------:R-:W-:Y:S05]  /*03c0*/  @P0 EXIT ;  /* 0x000000000000094d */ /* 0x000fea0003800000 */
[C---:B------:R-:W-:Y:S01]  /*03d0*/  ISETP.GE.U32.AND P1, PT, R0.reuse, 0x7, PT ;  /* 0x000000070000780c */ /* 0x040fe20003f26070 */
[----:B0-----:R-:W-:Y:S02]  /*03e0*/  VIADD R2, R0, 0x1 ;  /* 0x0000000100027836 */ /* 0x001fe40000000000 */
[----:B------:R-:W-:-:S03]  /*03f0*/  IMAD.MOV.U32 R0, RZ, RZ, RZ ;  /* 0x000000ffff007224 */ /* 0x000fc600078e00ff */
[----:B------:R-:W-:-:S04]  /*0400*/  LOP3.LUT R14, R2, 0x7, RZ, 0xc0, !PT ;  /* 0x00000007020e7812 */ /* 0x000fc800078ec0ff */
[----:B------:R-:W-:-:S03]  /*0410*/  ISETP.NE.AND P0, PT, R14, RZ, PT ;  /* 0x000000ff0e00720c */ /* 0x000fc60003f05270 */
[----:B------:R-:W-:Y:S10]  /*0420*/  @!P1 BRA `(.L_x_8) ;  /* 0x0000000000a89947 */ /* 0x000ff40003800000 */
[----:B------:R-:W0:Y:S01]  /*0430*/  LDCU.64 UR6, c[0x0][0x388] ;  /* 0x00007100ff0677ac */ /* 0x000e220008000a00 */
[----:B------:R-:W1:Y:S01]  /*0440*/  S2UR UR8, SR_CgaCtaId ;  /* 0x00000000000879c3 */ /* 0x000e620000008800 */
[----:B------:R-:W-:Y:S01]  /*0450*/  LOP3.LUT R0, R2, 0xfffffff8, RZ, 0xc0, !PT ;  /* 0xfffffff802007812 */ /* 0x000fe200078ec0ff */
[----:B------:R-:W-:-:S04]  /*0460*/  UMOV UR4, 0x400 ;  /* 0x0000040000047882 */ /* 0x000fc80000000000 */
[----:B------:R-:W-:Y:S01]  /*0470*/  IMAD.MOV R3, RZ, RZ, -R0 ;  /* 0x000000ffff037224 */ /* 0x000fe200078e0a00 */
[----:B0-----:R-:W-:-:S04]  /*0480*/  UIADD3 UR5, UP0, UPT, UR6, 0x10, URZ ;  /* 0x0000001006057890 */ /* 0x001fc8000ff1e0ff */
[----:B------:R-:W-:Y:S02]  /*0490*/  UIADD3.X UR6, UPT, UPT, URZ, UR7, URZ, UP0, !UPT ;  /* 0x00000007ff067290 */ /* 0x000fe400087fe4ff */
[----:B------:R-:W-:Y:S01]  /*04a0*/  MOV R12, UR5 ;  /* 0x00000005000c7c02 */ /* 0x000fe20008000f00 */
[----:B-1----:R-:W-:-:S03]  /*04b0*/  ULEA UR4, UR8, UR4, 0x18 ;  /* 0x0000000408047291 */ /* 0x002fc6000f8ec0ff */
[----:B------:R-:W-:Y:S01]  /*04c0*/  IMAD.U32 R23, RZ, RZ, UR6 ;  /* 0x00000006ff177e24 */ /* 0x000fe2000f8e00ff */
[----:B------:R-:W-:-:S12]  /*04d0*/  UIADD3 UR4, UPT, UPT, UR4, 0x10, URZ ;  /* 0x0000001004047890 */ /* 0x000fd8000fffe0ff */
.L_x_9:
[----:B------:R-:W0:Y:S01]  /*04e0*/  LDS.128 R8, [UR4+-0x10] ;  /* 0xfffff004ff087984 */ /* 0x000e220008000c00 */
[----:B------:R-:W-:Y:S02]  /*04f0*/  VOTEU.ANY UR5, UPT, PT ;  /* 0x0000000000057886 */ /* 0x000fe400038e0100 */
[----:B------:R-:W-:Y:S01]  /*0500*/  UFLO.U32 UR6, UR5 ;  /* 0x00000005000672bd */ /* 0x000fe200080e0000 */
[----:B------:R-:W1:Y:S01]  /*0510*/  S2R R13, SR_LANEID ;  /* 0x00000000000d7919 */ /* 0x000e620000000000 */
[----:B------:R-:W-:Y:S01]  /*0520*/  UPOPC UR5, UR5 ;  /* 0x00000005000572bf */ /* 0x000fe20008000000 */
[----:B------:R-:W2:Y:S01]  /*0530*/  LDS.128 R4, [UR4] ;  /* 0x00000004ff047984 */ /* 0x000ea20008000c00 */
[----:B------:R-:W-:Y:S02]  /*0540*/  IADD3 R3, PT, PT, R3, 0x8, RZ ;  /* 0x0000000803037810 */ /* 0x000fe40007ffe0ff */
[----:B-1----:R-:W-:Y:S02]  /*0550*/  ISETP.EQ.U32.AND P1, PT, R13, UR6, PT ;  /* 0x000000060d007c0c */ /* 0x002fe4000bf22070 */
[----:B0-----:R-:W-:-:S02]  /*0560*/  IMAD R13, R8, UR5, RZ ;  /* 0x00000005080d7c24 */ /* 0x001fc4000f8e02ff */
[----:B------:R-:W-:Y:S02]  /*0570*/  IMAD R15, R9, UR5, RZ ;  /* 0x00000005090f7c24 */ /* 0x000fe4000f8e02ff */
[----:B------:R-:W-:Y:S02]  /*0580*/  IMAD.MOV.U32 R8, RZ, RZ, R12 ;  /* 0x000000ffff087224 */ /* 0x000fe400078e000c */
[----:B------:R-:W-:Y:S02]  /*0590*/  IMAD.MOV.U32 R9, RZ, RZ, R23 ;  /* 0x000000ffff097224 */ /* 0x000fe400078e0017 */
[----:B------:R-:W-:Y:S02]  /*05a0*/  IMAD R17, R10, UR5, RZ ;  /* 0x000000050a117c24 */ /* 0x000fe4000f8e02ff */
[----:B------:R-:W-:Y:S01]  /*05b0*/  IMAD R11, R11, UR5, RZ ;  /* 0x000000050b0b7c24 */ /* 0x000fe2000f8e02ff */
[----:B------:R0:W-:Y:S01]  /*05c0*/  @P1 REDG.E.ADD.STRONG.GPU desc[UR10][R8.64+-0x10], R13 ;  /* 0xfffff00d0800198e */ /* 0x0001e2000c12e10a */
[----:B--2---:R-:W-:-:S02]  /*05d0*/  IMAD R19, R4, UR5, RZ ;  /* 0x0000000504137c24 */ /* 0x004fc4000f8e02ff */
[----:B------:R-:W-:Y:S01]  /*05e0*/  IMAD R5, R5, UR5, RZ ;  /* 0x0000000505057c24 */ /* 0x000fe2000f8e02ff */
[----:B------:R0:W-:Y:S01]  /*05f0*/  @P1 REDG.E.ADD.STRONG.GPU desc[UR10][R8.64+-0xc], R15 ;  /* 0xfffff40f0800198e */ /* 0x0001e2000c12e10a */
[----:B------:R-:W-:Y:S02]  /*0600*/  IMAD R21, R6, UR5, RZ ;  /* 0x0000000506157c24 */ /* 0x000fe4000f8e02ff */
[----:B------:R-:W-:Y:S01]  /*0610*/  IMAD R7, R7, UR5, RZ ;  /* 0x0000000507077c24 */ /* 0x000fe2000f8e02ff */
[----:B------:R0:W-:Y:S04]  /*0620*/  @P1 REDG.E.ADD.STRONG.GPU desc[UR10][R8.64+-0x8], R17 ;  /* 0xfffff8110800198e */ /* 0x0001e8000c12e10a */
[----:B------:R0:W-:Y:S04]  /*0630*/  @P1 REDG.E.ADD.STRONG.GPU desc[UR10][R8.64+-0x4], R11 ;  /* 0xfffffc0b0800198e */ /* 0x0001e8000c12e10a */
[----:B------:R0:W-:Y:S04]  /*0640*/  @P1 REDG.E.ADD.STRONG.GPU desc[UR10][R8.64], R19 ;  /* 0x000000130800198e */ /* 0x0001e8000c12e10a */
[----:B------:R0:W-:Y:S04]  /*0650*/  @P1 REDG.E.ADD.STRONG.GPU desc[UR10][R8.64+0x4], R5 ;  /* 0x000004050800198e */ /* 0x0001e8000c12e10a */
[----:B------:R0:W-:Y:S04]  /*0660*/  @P1 REDG.E.ADD.STRONG.GPU desc[UR10][R8.64+0x8], R21 ;  /* 0x000008150800198e */ /* 0x0001e8000c12e10a */
[----:B------:R0:W-:Y:S01]  /*0670*/  @P1 REDG.E.ADD.STRONG.GPU desc[UR10][R8.64+0xc], R7 ;  /* 0x00000c070800198e */ /* 0x0001e2000c12e10a */
[----:B------:R-:W-:Y:S01]  /*0680*/  ISETP.NE.AND P1, PT, R3, RZ, PT ;  /* 0x000000ff0300720c */ /* 0x000fe20003f25270 */
[----:B------:R-:W-:Y:S01]  /*0690*/  UIADD3 UR4, UPT, UPT, UR4, 0x20, URZ ;  /* 0x0000002004047890 */ /* 0x000fe2000fffe0ff */
[----:B------:R-:W-:-:S05]  /*06a0*/  IADD3 R12, P2, PT, R8, 0x20, RZ ;  /* 0x00000020080c7810 */ /* 0x000fca0007f5e0ff */
[----:B------:R-:W-:-:S06]  /*06b0*/  IMAD.X R23, RZ, RZ, R9, P2 ;  /* 0x000000ffff177224 */ /* 0x000fcc00010e0609 */
[----:B0-----:R-:W-:Y:S05]  /*06c0*/  @P1 BRA `(.L_x_9) ;  /* 0xfffffffc00841947 */ /* 0x001fea000383ffff */
.L_x_8:
[----:B------:R-:W-:Y:S05]  /*06d0*/  @!P0 EXIT ;  /* 0x000000000000894d */ /* 0x000fea0003800000 */
[----:B------:R-:W-:Y:S02]  /*06e0*/  ISETP.GE.U32.AND P0, PT, R14, 0x4, PT ;  /* 0x000000040e00780c */ /* 0x000fe40003f06070 */
[----:B------:R-:W-:-:S04]  /*06f0*/  LOP3.LUT R10, R2, 0x3, RZ, 0xc0, !PT ;  /* 0x00000003020a7812 */ /* 0x000fc800078ec0ff */
[----:B------:R-:W-:-:S07]  /*0700*/  ISETP.NE.AND P1, PT, R10, RZ, PT ;  /* 0x000000ff0a00720c */ /* 0x000fce0003f25270 */
[----:B------:R-:W-:Y:S06]  /*0710*/  @!P0 BRA `(.L_x_10) ;  /* 0x0000000000588947 */ /* 0x000fec0003800000 */
[----:B------:R-:W0:Y:S01]  /*0720*/  S2R R4, SR_CgaCtaId ;  /* 0x0000000000047919 */ /* 0x000e220000008800 */
[----:B------:R-:W-:Y:S01]  /*0730*/  MOV R3, 0x400 ;  /* 0x0000040000037802 */ /* 0x000fe20000000f00 */
[----:B------:R-:W-:Y:S01]  /*0740*/  VOTEU.ANY UR4, UPT, PT ;  /* 0x0000000000047886 */ /* 0x000fe200038e0100 */
[----:B------:R-:W1:Y:S01]  /*0750*/  S2R R11, SR_LANEID ;  /* 0x00000000000b7919 */ /* 0x000e620000000000 */
[----:B------:R-:W-:Y:S02]  /*0760*/  UFLO.U32 UR5, UR4 ;  /* 0x00000004000572bd */ /* 0x000fe400080e0000 */
[----:B------:R-:W-:Y:S01]  /*0770*/  UPOPC UR4, UR4 ;  /* 0x00000004000472bf */ /* 0x000fe20008000000 */
[----:B0-----:R-:W-:Y:S02]  /*0780*/  LEA R3, R4, R3, 0x18 ;  /* 0x0000000304037211 */ /* 0x001fe400078ec0ff */
[----:B------:R-:W0:Y:S01]  /*0790*/  LDC.64 R4, c[0x0][0x388] ;  /* 0x0000e200ff047b82 */ /* 0x000e220000000a00 */
[----:B-1----:R-:W-:-:S02]  /*07a0*/  ISETP.EQ.U32.AND P0, PT, R11, UR5, PT ;  /* 0x000000050b007c0c */ /* 0x002fc4000bf02070 */
[----:B------:R-:W-:-:S05]  /*07b0*/  IMAD R3, R0, 0x4, R3 ;  /* 0x0000000400037824 */ /* 0x000fca00078e0203 */
[----:B------:R-:W1:Y:S04]  /*07c0*/  LDS.64 R6, [R3] ;  /* 0x0000000003067984 */ /* 0x000e680000000a00 */
[----:B------:R-:W2:Y:S01]  /*07d0*/  LDS.64 R8, [R3+0x8] ;  /* 0x0000080003087984 */ /* 0x000ea20000000a00 */
[----:B0-----:R-:W-:-:S04]  /*07e0*/  IMAD.WIDE.U32 R4, R0, 0x4, R4 ;  /* 0x0000000400047825 */ /* 0x001fc800078e0004 */
[----:B-1----:R-:W-:Y:S02]  /*07f0*/  IMAD R11, R6, UR4, RZ ;  /* 0x00000004060b7c24 */ /* 0x002fe4000f8e02ff */
[----:B------:R-:W-:Y:S02]  /*0800*/  IMAD R7, R7, UR4, RZ ;  /* 0x0000000407077c24 */ /* 0x000fe4000f8e02ff */
[----:B--2---:R-:W-:Y:S01]  /*0810*/  IMAD R13, R8, UR4, RZ ;  /* 0x00000004080d7c24 */ /* 0x004fe2000f8e02ff */
[----:B------:R0:W-:Y:S01]  /*0820*/  @P0 REDG.E.ADD.STRONG.GPU desc[UR10][R4.64], R11 ;  /* 0x0000000b0400098e */ /* 0x0001e2000c12e10a */
[----:B------:R-:W-:-:S03]  /*0830*/  IMAD R9, R9, UR4, RZ ;  /* 0x0000000409097c24 */ /* 0x000fc6000f8e02ff */
[----:B------:R0:W-:Y:S04]  /*0840*/  @P0 REDG.E.ADD.STRONG.GPU desc[UR10][R4.64+0x4], R7 ;  /* 0x000004070400098e */ /* 0x0001e8000c12e10a */
[----:B------:R0:W-:Y:S04]  /*0850*/  @P0 REDG.E.ADD.STRONG.GPU desc[UR10][R4.64+0x8], R13 ;  /* 0x0000080d0400098e */ /* 0x0001e8000c12e10a */
[----:B------:R0:W-:Y:S01]  /*0860*/  @P0 REDG.E.ADD.STRONG.GPU desc[UR10][R4.64+0xc], R9 ;  /* 0x00000c090400098e */ /* 0x0001e2000c12e10a */
[----:B------:R-:W-:-:S07]  /*0870*/  VIADD R0, R0, 0x4 ;  /* 0x0000000400007836 */ /* 0x000fce0000000000 */
.L_x_10:
[----:B------:R-:W-:Y:S05]  /*0880*/  @!P1 EXIT ;  /* 0x000000000000994d */ /* 0x000fea0003800000 */
[----:B------:R-:W-:Y:S02]  /*0890*/  ISETP.NE.AND P0, PT, R10, 0x1, PT ;  /* 0x000000010a00780c */ /* 0x000fe40003f05270 */
[----:B------:R-:W-:-:S04]  /*08a0*/  LOP3.LUT R2, R2, 0x1, RZ, 0xc0, !PT ;  /* 0x0000000102027812 */ /* 0x000fc800078ec0ff */
[----:B------:R-:W-:-:S07]  /*08b0*/  ISETP.NE.U32.AND P1, PT, R2, 0x1, PT ;  /* 0x000000010200780c */ /* 0x000fce0003f25070 */
[----:B------:R-:W-:Y:S06]  /*08c0*/  @!P0 BRA `(.L_x_11) ;  /* 0x0000000000448947 */ /* 0x000fec0003800000 */
[----:B------:R-:W1:Y:S01]  /*08d0*/  S2R R3, SR_CgaCtaId ;  /* 0x0000000000037919 */ /* 0x000e620000008800 */
[----:B------:R-:W-:Y:S01]  /*08e0*/  MOV R2, 0x400 ;  /* 0x0000040000027802 */ /* 0x000fe20000000f00 */
[----:B------:R-:W-:Y:S01]  /*08f0*/  VOTEU.ANY UR4, UPT, PT ;  /* 0x0000000000047886 */ /* 0x000fe200038e0100 */
[----:B0-----:R-:W0:Y:S01]  /*0900*/  S2R R5, SR_LANEID ;  /* 0x0000000000057919 */ /* 0x001e220000000000 */
[----:B------:R-:W-:Y:S02]  /*0910*/  UFLO.U32 UR5, UR4 ;  /* 0x00000004000572bd */ /* 0x000fe400080e0000 */
[----:B------:R-:W-:Y:S01]  /*0920*/  UPOPC UR4, UR4 ;  /* 0x00000004000472bf */ /* 0x000fe20008000000 */
[----:B-1----:R-:W-:-:S04]  /*0930*/  LEA R3, R3, R2, 0x18 ;  /* 0x0000000203037211 */ /* 0x002fc800078ec0ff */
[C---:B------:R-:W-:Y:S02]  /*0940*/  LEA R4, R0.reuse, R3, 0x2 ;  /* 0x0000000300047211 */ /* 0x040fe400078e10ff */
[----:B------:R-:W1:Y:S01]  /*0950*/  LDC.64 R2, c[0x0][0x388] ;  /* 0x0000e200ff027b82 */ /* 0x000e620000000a00 */
[----:B0-----:R-:W-:Y:S02]  /*0960*/  ISETP.EQ.U32.AND P0, PT, R5, UR5, PT ;  /* 0x0000000505007c0c */ /* 0x001fe4000bf02070 */
[----:B------:R-:W0:Y:S01]  /*0970*/  LDS.64 R6, [R4] ;  /* 0x0000000004067984 */ /* 0x000e220000000a00 */
[----:B-1----:R-:W-:-:S04]  /*0980*/  IMAD.WIDE.U32 R2, R0, 0x4, R2 ;  /* 0x0000000400027825 */ /* 0x002fc800078e0002 */
[----:B0-----:R-:W-:Y:S02]  /*0990*/  IMAD R5, R6, UR4, RZ ;  /* 0x0000000406057c24 */ /* 0x001fe4000f8e02ff */
[----:B------:R-:W-:-:S04]  /*09a0*/  IMAD R7, R7, UR4, RZ ;  /* 0x0000000407077c24 */ /* 0x000fc8000f8e02ff */
[----:B------:R1:W-:Y:S04]  /*09b0*/  @P0 REDG.E.ADD.STRONG.GPU desc[UR10][R2.64], R5 ;  /* 0x000000050200098e */ /* 0x0003e8000c12e10a */
[----:B------:R1:W-:Y:S01]  /*09c0*/  @P0 REDG.E.ADD.STRONG.GPU desc[UR10][R2.64+0x4], R7 ;  /* 0x000004070200098e */ /* 0x0003e2000c12e10a */
[----:B------:R-:W-:-:S07]  /*09d0*/  VIADD R0, R0, 0x2 ;  /* 0x0000000200007836 */ /* 0x000fce0000000000 */
.L_x_11:
[----:B------:R-:W-:Y:S05]  /*09e0*/  @P1 EXIT ;  /* 0x000000000000194d */ /* 0x000fea0003800000 */
[----:B-1----:R-:W1:Y:S01]  /*09f0*/  S2R R3, SR_CgaCtaId ;  /* 0x0000000000037919 */ /* 0x002e620000008800 */
[----:B------:R-:W-:Y:S01]  /*0a00*/  MOV R2, 0x400 ;  /* 0x0000040000027802 */ /* 0x000fe20000000f00 */
[----:B------:R-:W-:Y:S01]  /*0a10*/  VOTEU.ANY UR4, UPT, PT ;  /* 0x0000000000047886 */ /* 0x000fe200038e0100 */
[----:B0-----:R-:W0:Y:S01]  /*0a20*/  S2R R5, SR_LANEID ;  /* 0x0000000000057919 */ /* 0x001e220000000000 */
[----:B------:R-:W-:Y:S02]  /*0a30*/  UFLO.U32 UR5, UR4 ;  /* 0x00000004000572bd */ /* 0x000fe400080e0000 */
[----:B------:R-:W-:Y:S01]  /*0a40*/  UPOPC UR4, UR4 ;  /* 0x00000004000472bf */ /* 0x000fe20008000000 */
[----:B-1----:R-:W-:-:S03]  /*0a50*/  LEA R3, R3, R2, 0x18 ;  /* 0x0000000203037211 */ /* 0x002fc600078ec0ff */
[----:B0-----:R-:W-:Y:S02]  /*0a60*/  ISETP.EQ.U32.AND P0, PT, R5, UR5, PT ;  /* 0x0000000505007c0c */ /* 0x001fe4000bf02070 */
[C---:B------:R-:W-:Y:S02]  /*0a70*/  IMAD R4, R0.reuse, 0x4, R3 ;  /* 0x0000000400047824 */ /* 0x040fe400078e0203 */
[----:B------:R-:W0:Y:S04]  /*0a80*/  LDC.64 R2, c[0x0][0x388] ;  /* 0x0000e200ff027b82 */ /* 0x000e280000000a00 */
[----:B------:R-:W1:Y:S01]  /*0a90*/  LDS R4, [R4] ;  /* 0x0000000004047984 */ /* 0x000e620000000800 */
[----:B0-----:R-:W-:-:S04]  /*0aa0*/  IMAD.WIDE.U32 R2, R0, 0x4, R2 ;  /* 0x0000000400027825 */ /* 0x001fc800078e0002 */
[----:B-1----:R-:W-:-:S05]  /*0ab0*/  IMAD R5, R4, UR4, RZ ;  /* 0x0000000404057c24 */ /* 0x002fca000f8e02ff */
[----:B------:R-:W-:Y:S01]  /*0ac0*/  @P0 REDG.E.ADD.STRONG.GPU desc[UR10][R2.64], R5 ;  /* 0x000000050200098e */ /* 0x000fe2000c12e10a */
[----:B------:R-:W-:Y:S05]  /*0ad0*/  EXIT ;  /* 0x000000000000794d */ /* 0x000fea0003800000 */
.L_x_12:
[----:B------:R-:W-:-:S00]  /*0ae0*/  BRA `(.L_x_12) ;  /* 0xfffffffc00fc7947 */ /* 0x000fc0000383ffff */
[----:B------:R-:W-:-:S00]  /*0af0*/  NOP ;  /* 0x0000000000007918 */ /* 0x000fc00000000000 */
        /* <DEDUP_REMOVED lines=8> */
.L_x_13:


//--------------------- .nv.shared._Z16histogram_kernelPKcPjjii --------------------------
	.section	.nv.shared._Z16histogram_kernelPKcPjjii,"aw",@nobits
	.sectionflags	@""
	.align	16
	.zero		1024


//--------------------- .nv.shared.reserved.0     --------------------------
	.section	.nv.shared.reserved.0,"aw",@nobits
	.weak		__nv_reservedSMEM_offset_0_alias
	.size		__nv_reservedSMEM_offset_0_alias, 0, 64
	.other		__nv_reservedSMEM_offset_0_alias,@"STO_CUDA_RESERVED_SHARED STV_DEFAULT"
__nv_reservedSMEM_offset_0_alias:
	.zero		0
	.zero		64


//--------------------- .nv.constant0._Z16histogram_kernelPKcPjjii --------------------------
	.section	.nv.constant0._Z16histogram_kernelPKcPjjii,"a",@progbits
	.sectionflags	@""
	.align	4
.nv.constant0._Z16histogram_kernelPKcPjjii:
	.zero		924


//--------------------- SYMBOLS --------------------------

	.type		.nv.reservedSmem.offset0,@object
	.size		.nv.reservedSmem.offset0,0x4
	.type		.nv.reservedSmem.cap,@object
	.size		.nv.reservedSmem.cap,0x4
